	.headerflags	@"EF_CUDA_TEXMODE_UNIFIED EF_CUDA_64BIT_ADDRESS EF_CUDA_ACCELERATORS EF_CUDA_SM90 EF_CUDA_VIRTUAL_SM(EF_CUDA_SM90)"
	.elftype	@"ET_EXEC"


//--------------------- .nv.info                  --------------------------
	.section	.nv.info,"",@"SHT_CUDA_INFO"
	.align	4


	//----- nvinfo : EIATTR_REGCOUNT
	.align		4
        /*0000*/ 	.byte	0x04, 0x2f
        /*0002*/ 	.short	(.L_1 - .L_0)
	.align		4
.L_0:
        /*0004*/ 	.word	index@(triton_poi_fused_clone_23)
        /*0008*/ 	.word	0x0000000e


	//----- nvinfo : EIATTR_MIN_STACK_SIZE
	.align		4
.L_1:
        /*000c*/ 	.byte	0x04, 0x12
        /*000e*/ 	.short	(.L_3 - .L_2)
	.align		4
.L_2:
        /*0010*/ 	.word	index@(triton_poi_fused_clone_23)
        /*0014*/ 	.word	0x00000000


	//----- nvinfo : EIATTR_FRAME_SIZE
	.align		4
.L_3:
        /*0018*/ 	.byte	0x04, 0x11
        /*001a*/ 	.short	(.L_5 - .L_4)
	.align		4
.L_4:
        /*001c*/ 	.word	index@(triton_poi_fused_clone_23)
        /*0020*/ 	.word	0x00000000


	//----- nvinfo : EIATTR_MIN_STACK_SIZE
	.align		4
.L_5:
        /*0024*/ 	.byte	0x04, 0x12
        /*0026*/ 	.short	(.L_7 - .L_6)
	.align		4
.L_6:
        /*0028*/ 	.word	index@(triton_poi_fused_clone_23)
        /*002c*/ 	.word	0x00000000
.L_7:


//--------------------- .nv.info.triton_poi_fused_clone_23 --------------------------
	.section	.nv.info.triton_poi_fused_clone_23,"",@"SHT_CUDA_INFO"
	.sectionflags	@""
	.align	4


	//----- nvinfo : EIATTR_CUDA_API_VERSION
	.align		4
        /*0000*/ 	.byte	0x04, 0x37
        /*0002*/ 	.short	(.L_9 - .L_8)
.L_8:
        /*0004*/ 	.word	0x0000007c


	//----- nvinfo : EIATTR_KPARAM_INFO
	.align		4
.L_9:
        /*0008*/ 	.byte	0x04, 0x17
        /*000a*/ 	.short	(.L_11 - .L_10)
.L_10:
        /*000c*/ 	.word	0x00000000
        /*0010*/ 	.short	0x0003
        /*0012*/ 	.short	0x0018
        /*0014*/ 	.byte	0x00, 0xf0, 0x11, 0x00


	//----- nvinfo : EIATTR_KPARAM_INFO
	.align		4
.L_11:
        /*0018*/ 	.byte	0x04, 0x17
        /*001a*/ 	.short	(.L_13 - .L_12)
.L_12:
        /*001c*/ 	.word	0x00000000
        /*0020*/ 	.short	0x0002
        /*0022*/ 	.short	0x0010
        /*0024*/ 	.byte	0x00, 0xf4, 0x21, 0x00


	//----- nvinfo : EIATTR_KPARAM_INFO
	.align		4
.L_13:
        /*0028*/ 	.byte	0x04, 0x17
        /*002a*/ 	.short	(.L_15 - .L_14)
.L_14:
        /*002c*/ 	.word	0x00000000
        /*0030*/ 	.short	0x0001
        /*0032*/ 	.short	0x0008
        /*0034*/ 	.byte	0x00, 0xf4, 0x21, 0x00


	//----- nvinfo : EIATTR_KPARAM_INFO
	.align		4
.L_15:
        /*0038*/ 	.byte	0x04, 0x17
        /*003a*/ 	.short	(.L_17 - .L_16)
.L_16:
        /*003c*/ 	.word	0x00000000
        /*0040*/ 	.short	0x0000
        /*0042*/ 	.short	0x0000
        /*0044*/ 	.byte	0x00, 0xf4, 0x21, 0x00


	//----- nvinfo : EIATTR_SPARSE_MMA_MASK
	.align		4
.L_17:
        /*0048*/ 	.byte	0x03, 0x50
        /*004a*/ 	.short	0x0000


	//----- nvinfo : EIATTR_MAXREG_COUNT
	.align		4
        /*004c*/ 	.byte	0x03, 0x1b
        /*004e*/ 	.short	0x00ff


	//----- nvinfo : EIATTR_EXIT_INSTR_OFFSETS
	.align		4
        /*0050*/ 	.byte	0x04, 0x1c
        /*0052*/ 	.short	(.L_19 - .L_18)


	//   ....[0]....
.L_18:
        /*0054*/ 	.word	0x00000180


	//   ....[1]....
        /*0058*/ 	.word	0x000001a0


	//----- nvinfo : EIATTR_REQNTID
	.align		4
.L_19:
        /*005c*/ 	.byte	0x04, 0x10
        /*005e*/ 	.short	(.L_21 - .L_20)
.L_20:
        /*0060*/ 	.word	0x00000080
        /*0064*/ 	.word	0x00000001
        /*0068*/ 	.word	0x00000001


	//----- nvinfo : EIATTR_CBANK_PARAM_SIZE
	.align		4
.L_21:
        /*006c*/ 	.byte	0x03, 0x19
        /*006e*/ 	.short	0x001c


	//----- nvinfo : EIATTR_PARAM_CBANK
	.align		4
        /*0070*/ 	.byte	0x04, 0x0a
        /*0072*/ 	.short	(.L_23 - .L_22)
	.align		4
.L_22:
        /*0074*/ 	.word	index@(.nv.constant0.triton_poi_fused_clone_23)
        /*0078*/ 	.short	0x0210
        /*007a*/ 	.short	0x001c


	//----- nvinfo : EIATTR_SW_WAR
	.align		4
.L_23:
        /*007c*/ 	.byte	0x04, 0x36
        /*007e*/ 	.short	(.L_25 - .L_24)
.L_24:
        /*0080*/ 	.word	0x00000008
.L_25:


//--------------------- .nv.callgraph             --------------------------
	.section	.nv.callgraph,"",@"SHT_CUDA_CALLGRAPH"
	.align	4
	.sectionentsize	8
	.align		4
        /*0000*/ 	.word	0x00000000
	.align		4
        /*0004*/ 	.word	0xffffffff
	.align		4
        /*0008*/ 	.word	0x00000000
	.align		4
        /*000c*/ 	.word	0xfffffffe
	.align		4
        /*0010*/ 	.word	0x00000000
	.align		4
        /*0014*/ 	.word	0xfffffffd
	.align		4
        /*0018*/ 	.word	0x00000000
	.align		4
        /*001c*/ 	.word	0xfffffffc


//--------------------- .text.triton_poi_fused_clone_23 --------------------------
	.section	.text.triton_poi_fused_clone_23,"ax",@progbits
	.align	128
        .global         triton_poi_fused_clone_23
        .type           triton_poi_fused_clone_23,@function
        .size           triton_poi_fused_clone_23,(.L_x_1 - triton_poi_fused_clone_23)
        .other          triton_poi_fused_clone_23,@"STO_CUDA_ENTRY STV_DEFAULT"
triton_poi_fused_clone_23:
.text.triton_poi_fused_clone_23:
[----:B------:R-:W0:Y:S02]  /*0000*/  LDC R1, c[0x0][0x28] ;  /* 0x00000a00ff017b82 */ /* 0x000e240000000800 */
[----:B------:R-:W1:Y:S01]  /*0010*/  S2R R0, SR_TID.X ;  /* 0x0000000000007919 */ /* 0x000e620000002100 */
[----:B------:R-:W2:Y:S01]  /*0020*/  LDC.64 R2, c[0x0][0x210] ;  /* 0x00008400ff027b82 */ /* 0x000ea20000000a00 */
[----:B------:R-:W-:Y:S01]  /*0030*/  ULDC.64 UR4, c[0x0][0x208] ;  /* 0x0000820000047ab9 */ /* 0x000fe20000000a00 */
[----:B------:R-:W3:Y:S06]  /*0040*/  S2R R9, SR_CTAID.X ;  /* 0x0000000000097919 */ /* 0x000eec0000002500 */
[----:B------:R-:W4:Y:S01]  /*0050*/  LDC.64 R4, c[0x0][0x218] ;  /* 0x00008600ff047b82 */ /* 0x000f220000000a00 */
[----:B-1----:R-:W-:-:S05]  /*0060*/  LOP3.LUT R0, R0, 0x7f, RZ, 0xc0, !PT ;  /* 0x0000007f00007812 */ /* 0x002fca00078ec0ff */
[----:B---3--:R-:W-:-:S05]  /*0070*/  IMAD R9, R9, 0x80, R0 ;  /* 0x0000008009097824 */ /* 0x008fca00078e0200 */
[----:B------:R-:W-:Y:S02]  /*0080*/  SHF.R.S32.HI R0, RZ, 0x1f, R9 ;  /* 0x0000001fff007819 */ /* 0x000fe40000011409 */
[----:B------:R-:W-:Y:S02]  /*0090*/  ISETP.GE.AND P0, PT, R9, 0x800, PT ;  /* 0x000008000900780c */ /* 0x000fe40003f06270 */
[----:B------:R-:W-:-:S04]  /*00a0*/  LEA.HI R0, R0, R9, RZ, 0x9 ;  /* 0x0000000900007211 */ /* 0x000fc800078f48ff */
[----:B------:R-:W-:Y:S02]  /*00b0*/  LOP3.LUT R6, R0, 0xfffffe00, RZ, 0xc0, !PT ;  /* 0xfffffe0000067812 */ /* 0x000fe400078ec0ff */
[----:B------:R-:W-:Y:S02]  /*00c0*/  SHF.R.S32.HI R0, RZ, 0x9, R0 ;  /* 0x00000009ff007819 */ /* 0x000fe40000011400 */
[----:B------:R-:W-:-:S05]  /*00d0*/  IADD3 R7, R9, 0x200, -R6 ;  /* 0x0000020009077810 */ /* 0x000fca0007ffe806 */
[----:B------:R-:W-:Y:S02]  /*00e0*/  IMAD R11, R0, 0x4800, R7 ;  /* 0x00004800000b7824 */ /* 0x000fe400078e0207 */
[----:B------:R-:W-:Y:S02]  /*00f0*/  IMAD.MOV.U32 R0, RZ, RZ, RZ ;  /* 0x000000ffff007224 */ /* 0x000fe400078e00ff */
[----:B--2---:R-:W-:Y:S01]  /*0100*/  IMAD.WIDE R2, R11, 0x4, R2 ;  /* 0x000000040b027825 */ /* 0x004fe200078e0202 */
[----:B------:R-:W-:-:S03]  /*0110*/  HFMA2.MMA R11, -RZ, RZ, 0, 0 ;  /* 0x00000000ff0b7435 */ /* 0x000fc600000001ff */
[----:B----4-:R-:W-:Y:S01]  /*0120*/  IMAD.WIDE.U32 R4, R7, 0x4, R4 ;  /* 0x0000000407047825 */ /* 0x010fe200078e0004 */
[----:B------:R-:W2:Y:S01]  /*0130*/  @!P0 LDG.E R0, desc[UR4][R2.64] ;  /* 0x0000000402008981 */ /* 0x000ea2000c1e1900 */
[----:B------:R-:W1:Y:S05]  /*0140*/  LDC.64 R6, c[0x0][0x220] ;  /* 0x00008800ff067b82 */ /* 0x000e6a0000000a00 */
[----:B------:R-:W2:Y:S01]  /*0150*/  @!P0 LDG.E.EL R11, desc[UR4][R4.64] ;  /* 0x00000004040b8981 */ /* 0x000ea2000c2e1900 */
[----:B-1----:R-:W-:-:S04]  /*0160*/  IMAD.WIDE R6, R9, 0x4, R6 ;  /* 0x0000000409067825 */ /* 0x002fc800078e0206 */
[----:B--2---:R-:W-:Y:S01]  /*0170*/  FADD R11, R11, R0 ;  /* 0x000000000b0b7221 */ /* 0x004fe20000000000 */
[----:B------:R-:W-:Y:S06]  /*0180*/  @P0 EXIT ;  /* 0x000000000000094d */ /* 0x000fec0003800000 */
[----:B------:R-:W-:Y:S01]  /*0190*/  STG.E desc[UR4][R6.64], R11 ;  /* 0x0000000b06007986 */ /* 0x000fe2000c101904 */
[----:B------:R-:W-:Y:S05]  /*01a0*/  EXIT ;  /* 0x000000000000794d */ /* 0x000fea0003800000 */
.L_x_0:
[----:B------:R-:W-:-:S00]  /*01b0*/  BRA `(.L_x_0) ;  /* 0xfffffffc00fc7947 */ /* 0x000fc0000383ffff */
[----:B------:R-:W-:-:S00]  /*01c0*/  NOP ;  /* 0x0000000000007918 */ /* 0x000fc00000000000 */
        /* <DEDUP_REMOVED lines=11> */
.L_x_1:


//--------------------- .nv.constant0.triton_poi_fused_clone_23 --------------------------
	.section	.nv.constant0.triton_poi_fused_clone_23,"a",@progbits
	.sectionflags	@""
	.align	4
.nv.constant0.triton_poi_fused_clone_23:
	.zero		556
